//
// Generated by NVIDIA NVVM Compiler
//
// Compiler Build ID: CL-36424714
// Cuda compilation tools, release 13.0, V13.0.88
// Based on NVVM 20.0.0
//

.version 9.0
.target sm_100
.address_size 64

	// .globl	kern

.visible .entry kern(
	.param .u64 .ptr .align 1 kern_param_0
)
{
	.reg .b32 	%r<2>;
	.reg .b64 	%rd<3>;

	ld.param.u64 	%rd1, [kern_param_0];
	cvta.to.global.u64 	%rd2, %rd1;
	mov.b32 	%r1, 1;
	st.global.u32 	[%rd2], %r1;
	ret;

}


// ===== COMPILED SASS (sm_100) =====

	.target	sm_100

	.elftype	@"ET_EXEC"


//--------------------- .note.nv.tkinfo           --------------------------
	.section	.note.nv.tkinfo,"",@"SHT_NOTE"
	.sectionflags	@"SHF_NOTE_NV_TKINFO"
	.tkinfo
        /*0018*/ 	.word	0x00000002
        /*0030*/ 	.string	""
        /*0030*/ 	.string	"ptxas"
        /*0030*/ 	.string	"Cuda compilation tools, release 13.0, V13.0.88"
        /*0030*/ 	.string	"Build cuda_13.0.r13.0/compiler.36424714_0"
        /*0030*/ 	.string	"-arch sm_100 -m 64 "



//--------------------- .note.nv.cuinfo           --------------------------
	.section	.note.nv.cuinfo,"",@"SHT_NOTE"
	.sectionflags	@"SHF_NOTE_NV_CUINFO"
        /*0018*/ 	.short	0x0002
        /*001a*/ 	.short	0x0064
        /*001c*/ 	.short	0x0082
	.zero		2


//--------------------- .nv.info                  --------------------------
	.section	.nv.info,"",@"SHT_CUDA_INFO"
	.align	4


	//----- nvinfo : EIATTR_REGCOUNT
	.align		4
        /*0000*/ 	.byte	0x04, 0x2f
        /*0002*/ 	.short	(.L_1 - .L_0)
	.align		4
.L_0:
        /*0004*/ 	.word	index@(kern)
        /*0008*/ 	.word	0x00000008


	//----- nvinfo : EIATTR_FRAME_SIZE
	.align		4
.L_1:
        /*000c*/ 	.byte	0x04, 0x11
        /*000e*/ 	.short	(.L_3 - .L_2)
	.align		4
.L_2:
        /*0010*/ 	.word	index@(kern)
        /*0014*/ 	.word	0x00000000


	//----- nvinfo : EIATTR_MIN_STACK_SIZE
	.align		4
.L_3:
        /*0018*/ 	.byte	0x04, 0x12
        /*001a*/ 	.short	(.L_5 - .L_4)
	.align		4
.L_4:
        /*001c*/ 	.word	index@(kern)
        /*0020*/ 	.word	0x00000000
.L_5:


//--------------------- .nv.compat                --------------------------
	.section	.nv.compat,"",@"SHT_CUDA_COMPAT_INFO"
	.align	4
        /*0000*/ 	.byte	0x02, 0x09, 0x00, 0x00, 0x02, 0x02, 0x01, 0x00, 0x02, 0x05, 0x05, 0x00, 0x03, 0x07, 0x01, 0x01
        /*0010*/ 	.byte	0x02, 0x03, 0x00, 0x00, 0x02, 0x06, 0x01, 0x00, 0x04, 0x0b, 0x08, 0x00, 0x09, 0x00, 0x00, 0x00
        /*0020*/ 	.byte	0x00, 0x00, 0x00, 0x00


//--------------------- .nv.info.kern             --------------------------
	.section	.nv.info.kern,"",@"SHT_CUDA_INFO"
	.sectionflags	@""
	.align	4


	//----- nvinfo : EIATTR_CUDA_API_VERSION
	.align		4
        /*0000*/ 	.byte	0x04, 0x37
        /*0002*/ 	.short	(.L_7 - .L_6)
.L_6:
        /*0004*/ 	.word	0x00000082


	//----- nvinfo : EIATTR_KPARAM_INFO
	.align		4
.L_7:
        /*0008*/ 	.byte	0x04, 0x17
        /*000a*/ 	.short	(.L_9 - .L_8)
.L_8:
        /*000c*/ 	.word	0x00000000
        /*0010*/ 	.short	0x0000
        /*0012*/ 	.short	0x0000
        /*0014*/ 	.byte	0x00, 0xf5, 0x21, 0x00


	//----- nvinfo : EIATTR_SPARSE_MMA_MASK
	.align		4
.L_9:
        /*0018*/ 	.byte	0x03, 0x50
        /*001a*/ 	.short	0x0000


	//----- nvinfo : EIATTR_MAXREG_COUNT
	.align		4
        /*001c*/ 	.byte	0x03, 0x1b
        /*001e*/ 	.short	0x00ff


	//----- nvinfo : EIATTR_MERCURY_ISA_VERSION
	.align		4
        /*0020*/ 	.byte	0x03, 0x5f
        /*0022*/ 	.short	0x0101


	//----- nvinfo : EIATTR_VRC_CTA_INIT_COUNT
	.align		4
        /*0024*/ 	.byte	0x02, 0x4a
	.zero		1
	.zero		1


	//----- nvinfo : EIATTR_EXIT_INSTR_OFFSETS
	.align		4
        /*0028*/ 	.byte	0x04, 0x1c
        /*002a*/ 	.short	(.L_11 - .L_10)


	//   ....[0]....
.L_10:
        /*002c*/ 	.word	0x00000050


	//----- nvinfo : EIATTR_CBANK_PARAM_SIZE
	.align		4
.L_11:
        /*0030*/ 	.byte	0x03, 0x19
        /*0032*/ 	.short	0x0008


	//----- nvinfo : EIATTR_PARAM_CBANK
	.align		4
        /*0034*/ 	.byte	0x04, 0x0a
        /*0036*/ 	.short	(.L_13 - .L_12)
	.align		4
.L_12:
        /*0038*/ 	.word	index@(.nv.constant0.kern)
        /*003c*/ 	.short	0x0380
        /*003e*/ 	.short	0x0008


	//----- nvinfo : EIATTR_SW_WAR
	.align		4
.L_13:
        /*0040*/ 	.byte	0x04, 0x36
        /*0042*/ 	.short	(.L_15 - .L_14)
.L_14:
        /*0044*/ 	.word	0x00000008
.L_15:


//--------------------- .nv.callgraph             --------------------------
	.section	.nv.callgraph,"",@"SHT_CUDA_CALLGRAPH"
	.align	4
	.sectionentsize	8
	.align		4
        /*0000*/ 	.word	0x00000000
	.align		4
        /*0004*/ 	.word	0xffffffff
	.align		4
        /*0008*/ 	.word	0x00000000
	.align		4
        /*000c*/ 	.word	0xfffffffe
	.align		4
        /*0010*/ 	.word	0x00000000
	.align		4
        /*0014*/ 	.word	0xfffffffd
	.align		4
        /*0018*/ 	.word	0x00000000
	.align		4
        /*001c*/ 	.word	0xfffffffc


//--------------------- .text.kern                --------------------------
	.section	.text.kern,"ax",@progbits
	.align	128
        .global         kern
        .type           kern,@function
        .size           kern,(.L_x_1 - kern)
        .other          kern,@"STO_CUDA_ENTRY STV_DEFAULT"
kern:
.text.kern:
[----:B------:R-:W-:Y:S08]  /*0000*/  LDC R1, c[0x0][0x37c] ;  /* 0x0000df00ff017b82 */ /* 0x000ff00000000800 */
[----:B------:R-:W0:Y:S01]  /*0010*/  LDC.64 R2, c[0x0][0x380] ;  /* 0x0000e000ff027b82 */ /* 0x000e220000000a00 */
[----:B------:R-:W0:Y:S01]  /*0020*/  LDCU.64 UR4, c[0x0][0x358] ;  /* 0x00006b00ff0477ac */ /* 0x000e220008000a00 */
[----:B------:R-:W-:-:S05]  /*0030*/  HFMA2 R5, -RZ, RZ, 0, 5.9604644775390625e-08 ;  /* 0x00000001ff057431 */ /* 0x000fca00000001ff */
[----:B0-----:R-:W-:Y:S01]  /*0040*/  STG.E desc[UR4][R2.64], R5 ;  /* 0x0000000502007986 */ /* 0x001fe2000c101904 */
[----:B------:R-:W-:Y:S05]  /*0050*/  EXIT ;  /* 0x000000000000794d */ /* 0x000fea0003800000 */
.L_x_0:
[----:B------:R-:W-:-:S00]  /*0060*/  BRA `(.L_x_0) ;  /* 0xfffffffc00fc7947 */ /* 0x000fc0000383ffff */
[----:B------:R-:W-:-:S00]  /*0070*/  NOP ;  /* 0x0000000000007918 */ /* 0x000fc00000000000 */
        /* <DEDUP_REMOVED lines=8> */
.L_x_1:


//--------------------- .nv.shared.reserved.0     --------------------------
	.section	.nv.shared.reserved.0,"aw",@nobits
	.weak		__nv_reservedSMEM_offset_0_alias
	.size		__nv_reservedSMEM_offset_0_alias, 0, 64
	.other		__nv_reservedSMEM_offset_0_alias,@"STO_CUDA_RESERVED_SHARED STV_DEFAULT"
__nv_reservedSMEM_offset_0_alias:
	.zero		0
	.zero		64


//--------------------- .nv.constant0.kern        --------------------------
	.section	.nv.constant0.kern,"a",@progbits
	.sectionflags	@""
	.align	4
.nv.constant0.kern:
	.zero		904


//--------------------- SYMBOLS --------------------------

	.type		.nv.reservedSmem.offset0,@object
	.size		.nv.reservedSmem.offset0,0x4
